//
// Generated by NVIDIA NVVM Compiler
//
// Compiler Build ID: CL-36424714
// Cuda compilation tools, release 13.0, V13.0.88
// Based on NVVM 20.0.0
//

.version 9.0
.target sm_100
.address_size 64

	// .globl	_Z7SOR_GPUPfiii

.visible .entry _Z7SOR_GPUPfiii(
	.param .u64 .ptr .align 1 _Z7SOR_GPUPfiii_param_0,
	.param .u32 _Z7SOR_GPUPfiii_param_1,
	.param .u32 _Z7SOR_GPUPfiii_param_2,
	.param .u32 _Z7SOR_GPUPfiii_param_3
)
{
	.reg .pred 	%p<40>;
	.reg .b32 	%r<66>;
	.reg .b32 	%f<90>;
	.reg .b64 	%rd<31>;
	.reg .b64 	%fd<25>;

	ld.param.u64 	%rd7, [_Z7SOR_GPUPfiii_param_0];
	ld.param.u32 	%r42, [_Z7SOR_GPUPfiii_param_1];
	cvta.to.global.u64 	%rd1, %rd7;
	mov.u32 	%r43, %tid.x;
	mov.u32 	%r44, %tid.y;
	mov.u32 	%r1, %ntid.x;
	or.b32  	%r45, %r43, %r44;
	setp.eq.s32 	%p2, %r45, 0;
	setp.eq.s32 	%p3, %r43, 0;
	setp.eq.s32 	%p4, %r44, 8;
	and.pred  	%p5, %p3, %p4;
	setp.eq.s32 	%p6, %r43, 8;
	setp.eq.s32 	%p7, %r44, 0;
	or.pred  	%p8, %p7, %p4;
	and.pred  	%p9, %p6, %p8;
	cvt.rn.f32.s32 	%f1, %r42;
	or.pred  	%p10, %p2, %p5;
	or.pred  	%p1, %p10, %p9;
	add.s32 	%r2, %r44, -1;
	cvt.u64.u32 	%rd2, %r44;
	add.s32 	%r3, %r44, 1;
	add.s32 	%r4, %r44, 6;
	add.s32 	%r5, %r44, 5;
	add.s32 	%r6, %r44, 4;
	add.s32 	%r7, %r44, 3;
	add.s32 	%r8, %r44, 2;
	mov.b32 	%r55, 0;
	not.pred 	%p11, %p1;
	mul.wide.u32 	%rd29, %r1, 4;
$L__BB0_1:
	@%p11 bra 	$L__BB0_24;
	mov.u32 	%r56, %tid.x;
$L__BB0_3:
	mov.u32 	%r57, %r56;
$L__BB0_4:
	cvt.u32.u64 	%r46, %rd2;
	add.s32 	%r13, %r57, -1;
	mul.lo.s32 	%r47, %r57, 2000;
	add.s32 	%r48, %r47, -2000;
	add.s32 	%r64, %r46, %r47;
	cvt.u64.u32 	%rd8, %r48;
	add.s64 	%rd9, %rd2, %rd8;
	shl.b64 	%rd10, %rd9, 2;
	add.s64 	%rd11, %rd1, %rd10;
	add.s64 	%rd30, %rd11, 16;
	add.s32 	%r63, %r3, %r47;
	add.s32 	%r62, %r4, %r47;
	add.s32 	%r61, %r5, %r47;
	add.s32 	%r60, %r6, %r47;
	add.s32 	%r59, %r7, %r47;
	add.s32 	%r58, %r8, %r47;
	mov.u32 	%r65, %r2;
$L__BB0_5:
	setp.gt.u32 	%p12, %r13, 1997;
	mul.wide.u32 	%rd12, %r64, 4;
	add.s64 	%rd5, %rd1, %rd12;
	add.s32 	%r29, %r65, 1;
	setp.eq.s32 	%p13, %r65, -1;
	setp.gt.u32 	%p14, %r29, 1998;
	or.pred  	%p15, %p12, %p14;
	or.pred  	%p16, %p15, %p13;
	@%p16 bra 	$L__BB0_7;
	ld.global.f32 	%f2, [%rd5];
	cvt.f64.f32 	%fd1, %f2;
	add.s32 	%r49, %r64, -2000;
	mul.wide.u32 	%rd13, %r49, 4;
	add.s64 	%rd14, %rd1, %rd13;
	ld.global.f32 	%f3, [%rd14];
	ld.global.f32 	%f4, [%rd5+8000];
	add.f32 	%f5, %f3, %f4;
	add.s32 	%r50, %r64, -1;
	mul.wide.u32 	%rd15, %r50, 4;
	add.s64 	%rd16, %rd1, %rd15;
	ld.global.f32 	%f6, [%rd16];
	add.f32 	%f7, %f5, %f6;
	ld.global.f32 	%f8, [%rd5+4];
	add.f32 	%f9, %f7, %f8;
	cvt.f64.f32 	%fd2, %f9;
	fma.rn.f64 	%fd3, %fd2, 0dBFD0000000000000, %fd1;
	cvt.rn.f32.f64 	%f10, %fd3;
	mul.f32 	%f11, %f1, %f10;
	sub.f32 	%f12, %f2, %f11;
	st.global.f32 	[%rd5], %f12;
$L__BB0_7:
	max.u32 	%r51, %r13, %r29;
	setp.gt.u32 	%p17, %r51, 1997;
	@%p17 bra 	$L__BB0_9;
	ld.global.f32 	%f13, [%rd5+4];
	cvt.f64.f32 	%fd4, %f13;
	ld.global.f32 	%f14, [%rd30+-12];
	ld.global.f32 	%f15, [%rd5+8004];
	add.f32 	%f16, %f14, %f15;
	ld.global.f32 	%f17, [%rd5];
	add.f32 	%f18, %f16, %f17;
	ld.global.f32 	%f19, [%rd5+8];
	add.f32 	%f20, %f18, %f19;
	cvt.f64.f32 	%fd5, %f20;
	fma.rn.f64 	%fd6, %fd5, 0dBFD0000000000000, %fd4;
	cvt.rn.f32.f64 	%f21, %fd6;
	mul.f32 	%f22, %f1, %f21;
	sub.f32 	%f23, %f13, %f22;
	st.global.f32 	[%rd5+4], %f23;
$L__BB0_9:
	setp.gt.u32 	%p19, %r29, 1996;
	or.pred  	%p20, %p12, %p19;
	@%p20 bra 	$L__BB0_11;
	ld.global.f32 	%f24, [%rd5+8];
	cvt.f64.f32 	%fd7, %f24;
	ld.global.f32 	%f25, [%rd30+-8];
	ld.global.f32 	%f26, [%rd5+8008];
	add.f32 	%f27, %f25, %f26;
	mul.wide.u32 	%rd17, %r63, 4;
	add.s64 	%rd18, %rd1, %rd17;
	ld.global.f32 	%f28, [%rd18];
	add.f32 	%f29, %f27, %f28;
	ld.global.f32 	%f30, [%rd5+12];
	add.f32 	%f31, %f29, %f30;
	cvt.f64.f32 	%fd8, %f31;
	fma.rn.f64 	%fd9, %fd8, 0dBFD0000000000000, %fd7;
	cvt.rn.f32.f64 	%f32, %fd9;
	mul.f32 	%f33, %f1, %f32;
	sub.f32 	%f34, %f24, %f33;
	st.global.f32 	[%rd5+8], %f34;
$L__BB0_11:
	setp.gt.u32 	%p22, %r29, 1995;
	or.pred  	%p23, %p12, %p22;
	@%p23 bra 	$L__BB0_13;
	ld.global.f32 	%f35, [%rd5+12];
	cvt.f64.f32 	%fd10, %f35;
	ld.global.f32 	%f36, [%rd30+-4];
	ld.global.f32 	%f37, [%rd5+8012];
	add.f32 	%f38, %f36, %f37;
	mul.wide.u32 	%rd19, %r58, 4;
	add.s64 	%rd20, %rd1, %rd19;
	ld.global.f32 	%f39, [%rd20];
	add.f32 	%f40, %f38, %f39;
	ld.global.f32 	%f41, [%rd5+16];
	add.f32 	%f42, %f40, %f41;
	cvt.f64.f32 	%fd11, %f42;
	fma.rn.f64 	%fd12, %fd11, 0dBFD0000000000000, %fd10;
	cvt.rn.f32.f64 	%f43, %fd12;
	mul.f32 	%f44, %f1, %f43;
	sub.f32 	%f45, %f35, %f44;
	st.global.f32 	[%rd5+12], %f45;
$L__BB0_13:
	setp.gt.u32 	%p25, %r29, 1994;
	or.pred  	%p26, %p12, %p25;
	@%p26 bra 	$L__BB0_15;
	ld.global.f32 	%f46, [%rd5+16];
	cvt.f64.f32 	%fd13, %f46;
	ld.global.f32 	%f47, [%rd30];
	ld.global.f32 	%f48, [%rd5+8016];
	add.f32 	%f49, %f47, %f48;
	mul.wide.u32 	%rd21, %r59, 4;
	add.s64 	%rd22, %rd1, %rd21;
	ld.global.f32 	%f50, [%rd22];
	add.f32 	%f51, %f49, %f50;
	ld.global.f32 	%f52, [%rd5+20];
	add.f32 	%f53, %f51, %f52;
	cvt.f64.f32 	%fd14, %f53;
	fma.rn.f64 	%fd15, %fd14, 0dBFD0000000000000, %fd13;
	cvt.rn.f32.f64 	%f54, %fd15;
	mul.f32 	%f55, %f1, %f54;
	sub.f32 	%f56, %f46, %f55;
	st.global.f32 	[%rd5+16], %f56;
$L__BB0_15:
	setp.gt.u32 	%p28, %r29, 1993;
	or.pred  	%p29, %p12, %p28;
	@%p29 bra 	$L__BB0_17;
	ld.global.f32 	%f57, [%rd5+20];
	cvt.f64.f32 	%fd16, %f57;
	ld.global.f32 	%f58, [%rd30+4];
	ld.global.f32 	%f59, [%rd5+8020];
	add.f32 	%f60, %f58, %f59;
	mul.wide.u32 	%rd23, %r60, 4;
	add.s64 	%rd24, %rd1, %rd23;
	ld.global.f32 	%f61, [%rd24];
	add.f32 	%f62, %f60, %f61;
	ld.global.f32 	%f63, [%rd5+24];
	add.f32 	%f64, %f62, %f63;
	cvt.f64.f32 	%fd17, %f64;
	fma.rn.f64 	%fd18, %fd17, 0dBFD0000000000000, %fd16;
	cvt.rn.f32.f64 	%f65, %fd18;
	mul.f32 	%f66, %f1, %f65;
	sub.f32 	%f67, %f57, %f66;
	st.global.f32 	[%rd5+20], %f67;
$L__BB0_17:
	setp.gt.u32 	%p31, %r29, 1992;
	or.pred  	%p32, %p12, %p31;
	@%p32 bra 	$L__BB0_19;
	ld.global.f32 	%f68, [%rd5+24];
	cvt.f64.f32 	%fd19, %f68;
	ld.global.f32 	%f69, [%rd30+8];
	ld.global.f32 	%f70, [%rd5+8024];
	add.f32 	%f71, %f69, %f70;
	mul.wide.u32 	%rd25, %r61, 4;
	add.s64 	%rd26, %rd1, %rd25;
	ld.global.f32 	%f72, [%rd26];
	add.f32 	%f73, %f71, %f72;
	ld.global.f32 	%f74, [%rd5+28];
	add.f32 	%f75, %f73, %f74;
	cvt.f64.f32 	%fd20, %f75;
	fma.rn.f64 	%fd21, %fd20, 0dBFD0000000000000, %fd19;
	cvt.rn.f32.f64 	%f76, %fd21;
	mul.f32 	%f77, %f1, %f76;
	sub.f32 	%f78, %f68, %f77;
	st.global.f32 	[%rd5+24], %f78;
$L__BB0_19:
	setp.gt.u32 	%p34, %r29, 1991;
	or.pred  	%p35, %p12, %p34;
	@%p35 bra 	$L__BB0_21;
	ld.global.f32 	%f79, [%rd5+28];
	cvt.f64.f32 	%fd22, %f79;
	ld.global.f32 	%f80, [%rd30+12];
	ld.global.f32 	%f81, [%rd5+8028];
	add.f32 	%f82, %f80, %f81;
	mul.wide.u32 	%rd27, %r62, 4;
	add.s64 	%rd28, %rd1, %rd27;
	ld.global.f32 	%f83, [%rd28];
	add.f32 	%f84, %f82, %f83;
	ld.global.f32 	%f85, [%rd5+32];
	add.f32 	%f86, %f84, %f85;
	cvt.f64.f32 	%fd23, %f86;
	fma.rn.f64 	%fd24, %fd23, 0dBFD0000000000000, %fd22;
	cvt.rn.f32.f64 	%f87, %fd24;
	mul.f32 	%f88, %f1, %f87;
	sub.f32 	%f89, %f79, %f88;
	st.global.f32 	[%rd5+28], %f89;
$L__BB0_21:
	add.s32 	%r65, %r65, %r1;
	add.s32 	%r64, %r64, %r1;
	add.s64 	%rd30, %rd30, %rd29;
	add.s32 	%r63, %r63, %r1;
	add.s32 	%r52, %r65, 1;
	add.s32 	%r62, %r62, %r1;
	add.s32 	%r61, %r61, %r1;
	add.s32 	%r60, %r60, %r1;
	add.s32 	%r59, %r59, %r1;
	add.s32 	%r58, %r58, %r1;
	setp.lt.u32 	%p36, %r52, 2000;
	@%p36 bra 	$L__BB0_5;
	add.s32 	%r38, %r57, 1;
	add.s32 	%r53, %r56, 7;
	setp.ne.s32 	%p37, %r57, %r53;
	mov.u32 	%r57, %r38;
	@%p37 bra 	$L__BB0_4;
	mov.u32 	%r54, %ntid.y;
	add.s32 	%r56, %r56, %r54;
	setp.lt.u32 	%p38, %r56, 2000;
	@%p38 bra 	$L__BB0_3;
$L__BB0_24:
	add.s32 	%r55, %r55, 1;
	setp.ne.s32 	%p39, %r55, 2000;
	@%p39 bra 	$L__BB0_1;
	ret;

}


// ===== COMPILED SASS (sm_100) =====

	.target	sm_100

	.elftype	@"ET_EXEC"


//--------------------- .note.nv.tkinfo           --------------------------
	.section	.note.nv.tkinfo,"",@"SHT_NOTE"
	.sectionflags	@"SHF_NOTE_NV_TKINFO"
	.tkinfo
        /*0018*/ 	.word	0x00000002
        /*0030*/ 	.string	""
        /*0030*/ 	.string	"ptxas"
        /*0030*/ 	.string	"Cuda compilation tools, release 13.0, V13.0.88"
        /*0030*/ 	.string	"Build cuda_13.0.r13.0/compiler.36424714_0"
        /*0030*/ 	.string	"-arch sm_100 -m 64 "



//--------------------- .note.nv.cuinfo           --------------------------
	.section	.note.nv.cuinfo,"",@"SHT_NOTE"
	.sectionflags	@"SHF_NOTE_NV_CUINFO"
        /*0018*/ 	.short	0x0002
        /*001a*/ 	.short	0x0064
        /*001c*/ 	.short	0x0082
	.zero		2


//--------------------- .nv.info                  --------------------------
	.section	.nv.info,"",@"SHT_CUDA_INFO"
	.align	4


	//----- nvinfo : EIATTR_REGCOUNT
	.align		4
        /*0000*/ 	.byte	0x04, 0x2f
        /*0002*/ 	.short	(.L_1 - .L_0)
	.align		4
.L_0:
        /*0004*/ 	.word	index@(_Z7SOR_GPUPfiii)
        /*0008*/ 	.word	0x00000020


	//----- nvinfo : EIATTR_FRAME_SIZE
	.align		4
.L_1:
        /*000c*/ 	.byte	0x04, 0x11
        /*000e*/ 	.short	(.L_3 - .L_2)
	.align		4
.L_2:
        /*0010*/ 	.word	index@(_Z7SOR_GPUPfiii)
        /*0014*/ 	.word	0x00000000


	//----- nvinfo : EIATTR_MIN_STACK_SIZE
	.align		4
.L_3:
        /*0018*/ 	.byte	0x04, 0x12
        /*001a*/ 	.short	(.L_5 - .L_4)
	.align		4
.L_4:
        /*001c*/ 	.word	index@(_Z7SOR_GPUPfiii)
        /*0020*/ 	.word	0x00000000
.L_5:


//--------------------- .nv.compat                --------------------------
	.section	.nv.compat,"",@"SHT_CUDA_COMPAT_INFO"
	.align	4
        /*0000*/ 	.byte	0x02, 0x09, 0x00, 0x00, 0x02, 0x02, 0x01, 0x00, 0x02, 0x05, 0x05, 0x00, 0x03, 0x07, 0x01, 0x01
        /*0010*/ 	.byte	0x02, 0x03, 0x00, 0x00, 0x02, 0x06, 0x01, 0x00, 0x04, 0x0b, 0x08, 0x00, 0x01, 0x00, 0x00, 0x00
        /*0020*/ 	.byte	0x00, 0x00, 0x00, 0x00


//--------------------- .nv.info._Z7SOR_GPUPfiii  --------------------------
	.section	.nv.info._Z7SOR_GPUPfiii,"",@"SHT_CUDA_INFO"
	.sectionflags	@""
	.align	4


	//----- nvinfo : EIATTR_CUDA_API_VERSION
	.align		4
        /*0000*/ 	.byte	0x04, 0x37
        /*0002*/ 	.short	(.L_7 - .L_6)
.L_6:
        /*0004*/ 	.word	0x00000082


	//----- nvinfo : EIATTR_KPARAM_INFO
	.align		4
.L_7:
        /*0008*/ 	.byte	0x04, 0x17
        /*000a*/ 	.short	(.L_9 - .L_8)
.L_8:
        /*000c*/ 	.word	0x00000000
        /*0010*/ 	.short	0x0003
        /*0012*/ 	.short	0x0010
        /*0014*/ 	.byte	0x00, 0xf0, 0x11, 0x00


	//----- nvinfo : EIATTR_KPARAM_INFO
	.align		4
.L_9:
        /*0018*/ 	.byte	0x04, 0x17
        /*001a*/ 	.short	(.L_11 - .L_10)
.L_10:
        /*001c*/ 	.word	0x00000000
        /*0020*/ 	.short	0x0002
        /*0022*/ 	.short	0x000c
        /*0024*/ 	.byte	0x00, 0xf0, 0x11, 0x00


	//----- nvinfo : EIATTR_KPARAM_INFO
	.align		4
.L_11:
        /*0028*/ 	.byte	0x04, 0x17
        /*002a*/ 	.short	(.L_13 - .L_12)
.L_12:
        /*002c*/ 	.word	0x00000000
        /*0030*/ 	.short	0x0001
        /*0032*/ 	.short	0x0008
        /*0034*/ 	.byte	0x00, 0xf0, 0x11, 0x00


	//----- nvinfo : EIATTR_KPARAM_INFO
	.align		4
.L_13:
        /*0038*/ 	.byte	0x04, 0x17
        /*003a*/ 	.short	(.L_15 - .L_14)
.L_14:
        /*003c*/ 	.word	0x00000000
        /*0040*/ 	.short	0x0000
        /*0042*/ 	.short	0x0000
        /*0044*/ 	.byte	0x00, 0xf5, 0x21, 0x00


	//----- nvinfo : EIATTR_SPARSE_MMA_MASK
	.align		4
.L_15:
        /*0048*/ 	.byte	0x03, 0x50
        /*004a*/ 	.short	0x0000


	//----- nvinfo : EIATTR_MAXREG_COUNT
	.align		4
        /*004c*/ 	.byte	0x03, 0x1b
        /*004e*/ 	.short	0x00ff


	//----- nvinfo : EIATTR_MERCURY_ISA_VERSION
	.align		4
        /*0050*/ 	.byte	0x03, 0x5f
        /*0052*/ 	.short	0x0101


	//----- nvinfo : EIATTR_VRC_CTA_INIT_COUNT
	.align		4
        /*0054*/ 	.byte	0x02, 0x4a
	.zero		1
	.zero		1


	//----- nvinfo : EIATTR_EXIT_INSTR_OFFSETS
	.align		4
        /*0058*/ 	.byte	0x04, 0x1c
        /*005a*/ 	.short	(.L_17 - .L_16)


	//   ....[0]....
.L_16:
        /*005c*/ 	.word	0x00000cd0


	//----- nvinfo : EIATTR_CRS_STACK_SIZE
	.align		4
.L_17:
        /*0060*/ 	.byte	0x04, 0x1e
        /*0062*/ 	.short	(.L_19 - .L_18)
.L_18:
        /*0064*/ 	.word	0x00000000


	//----- nvinfo : EIATTR_CBANK_PARAM_SIZE
	.align		4
.L_19:
        /*0068*/ 	.byte	0x03, 0x19
        /*006a*/ 	.short	0x0014


	//----- nvinfo : EIATTR_PARAM_CBANK
	.align		4
        /*006c*/ 	.byte	0x04, 0x0a
        /*006e*/ 	.short	(.L_21 - .L_20)
	.align		4
.L_20:
        /*0070*/ 	.word	index@(.nv.constant0._Z7SOR_GPUPfiii)
        /*0074*/ 	.short	0x0380
        /*0076*/ 	.short	0x0014


	//----- nvinfo : EIATTR_SW_WAR
	.align		4
.L_21:
        /*0078*/ 	.byte	0x04, 0x36
        /*007a*/ 	.short	(.L_23 - .L_22)
.L_22:
        /*007c*/ 	.word	0x00000008
.L_23:


//--------------------- .nv.callgraph             --------------------------
	.section	.nv.callgraph,"",@"SHT_CUDA_CALLGRAPH"
	.align	4
	.sectionentsize	8
	.align		4
        /*0000*/ 	.word	0x00000000
	.align		4
        /*0004*/ 	.word	0xffffffff
	.align		4
        /*0008*/ 	.word	0x00000000
	.align		4
        /*000c*/ 	.word	0xfffffffe
	.align		4
        /*0010*/ 	.word	0x00000000
	.align		4
        /*0014*/ 	.word	0xfffffffd
	.align		4
        /*0018*/ 	.word	0x00000000
	.align		4
        /*001c*/ 	.word	0xfffffffc


//--------------------- .text._Z7SOR_GPUPfiii     --------------------------
	.section	.text._Z7SOR_GPUPfiii,"ax",@progbits
	.align	128
        .global         _Z7SOR_GPUPfiii
        .type           _Z7SOR_GPUPfiii,@function
        .size           _Z7SOR_GPUPfiii,(.L_x_9 - _Z7SOR_GPUPfiii)
        .other          _Z7SOR_GPUPfiii,@"STO_CUDA_ENTRY STV_DEFAULT"
_Z7SOR_GPUPfiii:
.text._Z7SOR_GPUPfiii:
[----:B------:R-:W-:Y:S01]  /*0000*/  LDC R1, c[0x0][0x37c] ;  /* 0x0000df00ff017b82 */ /* 0x000fe20000000800 */
[----:B------:R-:W0:Y:S07]  /*0010*/  S2R R0, SR_TID.Y ;  /* 0x0000000000007919 */ /* 0x000e2e0000002200 */
[----:B------:R-:W1:Y:S01]  /*0020*/  LDC R2, c[0x0][0x360] ;  /* 0x0000d800ff027b82 */ /* 0x000e620000000800 */
[----:B------:R-:W2:Y:S01]  /*0030*/  LDCU UR4, c[0x0][0x388] ;  /* 0x00007100ff0477ac */ /* 0x000ea20008000800 */
[----:B------:R-:W3:Y:S01]  /*0040*/  S2R R3, SR_TID.X ;  /* 0x0000000000037919 */ /* 0x000ee20000002100 */
[----:B------:R-:W4:Y:S01]  /*0050*/  LDCU.64 UR6, c[0x0][0x358] ;  /* 0x00006b00ff0677ac */ /* 0x000f220008000a00 */
[----:B0-----:R-:W-:-:S04]  /*0060*/  ISETP.NE.AND P1, PT, R0, 0x8, PT ;  /* 0x000000080000780c */ /* 0x001fc80003f25270 */
[----:B------:R-:W-:Y:S02]  /*0070*/  ISETP.EQ.OR P2, PT, R0, RZ, !P1 ;  /* 0x000000ff0000720c */ /* 0x000fe40004f42670 */
[C---:B---3--:R-:W-:Y:S02]  /*0080*/  LOP3.LUT P0, RZ, R3.reuse, R0, RZ, 0xfc, !PT ;  /* 0x0000000003ff7212 */ /* 0x048fe4000780fcff */
[C---:B------:R-:W-:Y:S02]  /*0090*/  ISETP.EQ.AND P1, PT, R3.reuse, RZ, !P1 ;  /* 0x000000ff0300720c */ /* 0x040fe40004f22270 */
[----:B------:R-:W-:Y:S02]  /*00a0*/  ISETP.EQ.AND P2, PT, R3, 0x8, P2 ;  /* 0x000000080300780c */ /* 0x000fe40001742270 */
[----:B--2---:R-:W-:Y:S01]  /*00b0*/  I2FP.F32.S32 R3, UR4 ;  /* 0x0000000400037c45 */ /* 0x004fe20008201400 */
[----:B------:R-:W-:Y:S01]  /*00c0*/  UMOV UR4, URZ ;  /* 0x000000ff00047c82 */ /* 0x000fe20008000000 */
[----:B----4-:R-:W-:-:S13]  /*00d0*/  PLOP3.LUT P0, PT, P2, P0, P1, 0xfb, 0x0 ;  /* 0x000000000000781c */ /* 0x010fda0001701f13 */
.L_x_7:
[----:B------:R-:W-:Y:S01]  /*00e0*/  UIADD3 UR4, UPT, UPT, UR4, 0x1, URZ ;  /* 0x0000000104047890 */ /* 0x000fe2000fffe0ff */
[----:B------:R-:W-:Y:S03]  /*00f0*/  BSSY.RECONVERGENT B0, `(.L_x_0) ;  /* 0x00000bc000007945 */ /* 0x000fe60003800200 */
[----:B------:R-:W-:Y:S01]  /*0100*/  UISETP.NE.AND UP0, UPT, UR4, 0x7d0, UPT ;  /* 0x000007d00400788c */ /* 0x000fe2000bf05270 */
[----:B0-----:R-:W-:Y:S10]  /*0110*/  @!P0 BRA `(.L_x_1) ;  /* 0x0000000800e48947 */ /* 0x001ff40003800000 */
[----:B------:R-:W0:Y:S02]  /*0120*/  S2R R4, SR_TID.X ;  /* 0x0000000000047919 */ /* 0x000e240000002100 */
.L_x_6:
[----:B------:R-:W-:Y:S01]  /*0130*/  BSSY.RECONVERGENT B1, `(.L_x_2) ;  /* 0x00000b3000017945 */ /* 0x000fe20003800200 */
[----:B0-----:R-:W-:-:S07]  /*0140*/  MOV R5, R4 ;  /* 0x0000000400057202 */ /* 0x001fce0000000f00 */
.L_x_5:
[----:B------:R-:W-:Y:S01]  /*0150*/  HFMA2 R6, -RZ, RZ, 0, 0.00011920928955078125 ;  /* 0x000007d0ff067431 */ /* 0x000fe200000001ff */
[----:B0-----:R-:W0:Y:S01]  /*0160*/  LDCU.64 UR8, c[0x0][0x380] ;  /* 0x00007000ff0877ac */ /* 0x001e220008000a00 */
[----:B------:R-:W-:Y:S01]  /*0170*/  IADD3 R8, PT, PT, R0, 0x1, RZ ;  /* 0x0000000100087810 */ /* 0x000fe20007ffe0ff */
[----:B------:R-:W-:Y:S01]  /*0180*/  BSSY.RECONVERGENT B2, `(.L_x_3) ;  /* 0x00000a9000027945 */ /* 0x000fe20003800200 */
[----:B------:R-:W-:-:S03]  /*0190*/  IMAD R25, R5, 0x7d0, R0 ;  /* 0x000007d005197824 */ /* 0x000fc600078e0200 */
[C---:B------:R-:W-:Y:S02]  /*01a0*/  IMAD R9, R5.reuse, 0x7d0, R8 ;  /* 0x000007d005097824 */ /* 0x040fe400078e0208 */
[----:B------:R-:W-:Y:S02]  /*01b0*/  VIADD R8, R0, 0xffffffff ;  /* 0xffffffff00087836 */ /* 0x000fe40000000000 */
[C---:B------:R-:W-:Y:S01]  /*01c0*/  IMAD R7, R5.reuse, R6, -0x7d0 ;  /* 0xfffff83005077424 */ /* 0x040fe200078e0206 */
[----:B------:R-:W-:Y:S02]  /*01d0*/  IADD3 R6, PT, PT, R5, -0x1, RZ ;  /* 0xffffffff05067810 */ /* 0x000fe40007ffe0ff */
[----:B------:R-:W-:Y:S02]  /*01e0*/  IADD3 R27, PT, PT, R9, 0x5, RZ ;  /* 0x00000005091b7810 */ /* 0x000fe40007ffe0ff */
[----:B------:R-:W-:Y:S02]  /*01f0*/  IADD3 R7, P1, PT, R7, R0, RZ ;  /* 0x0000000007077210 */ /* 0x000fe40007f3e0ff */
[----:B------:R-:W-:-:S02]  /*0200*/  ISETP.GT.U32.AND P2, PT, R6, 0x7cd, PT ;  /* 0x000007cd0600780c */ /* 0x000fc40003f44070 */
[----:B------:R-:W-:Y:S02]  /*0210*/  IADD3.X R22, PT, PT, RZ, RZ, RZ, P1, !PT ;  /* 0x000000ffff167210 */ /* 0x000fe40000ffe4ff */
[----:B0-----:R-:W-:Y:S02]  /*0220*/  LEA R24, P1, R7, UR8, 0x2 ;  /* 0x0000000807187c11 */ /* 0x001fe4000f8210ff */
[----:B------:R-:W-:Y:S02]  /*0230*/  IADD3 R23, PT, PT, R9, 0x4, RZ ;  /* 0x0000000409177810 */ /* 0x000fe40007ffe0ff */
[----:B------:R-:W-:Y:S01]  /*0240*/  LEA.HI.X R22, R7, UR9, R22, 0x2, P1 ;  /* 0x0000000907167c11 */ /* 0x000fe200088f1416 */
[C---:B------:R-:W-:Y:S01]  /*0250*/  VIADD R7, R9.reuse, 0x1 ;  /* 0x0000000109077836 */ /* 0x040fe20000000000 */
[----:B------:R-:W-:Y:S02]  /*0260*/  IADD3 R24, P1, PT, R24, 0x10, RZ ;  /* 0x0000001018187810 */ /* 0x000fe40007f3e0ff */
[----:B------:R-:W-:-:S02]  /*0270*/  IADD3 R29, PT, PT, R9, 0x3, RZ ;  /* 0x00000003091d7810 */ /* 0x000fc40007ffe0ff */
[----:B------:R-:W-:Y:S02]  /*0280*/  IADD3 R11, PT, PT, R9, 0x2, RZ ;  /* 0x00000002090b7810 */ /* 0x000fe40007ffe0ff */
[----:B------:R-:W-:-:S07]  /*0290*/  IADD3.X R22, PT, PT, RZ, R22, RZ, P1, !PT ;  /* 0x00000016ff167210 */ /* 0x000fce0000ffe4ff */
.L_x_4:
[----:B------:R-:W-:Y:S01]  /*02a0*/  IADD3 R10, PT, PT, R8, 0x1, RZ ;  /* 0x00000001080a7810 */ /* 0x000fe20007ffe0ff */
[----:B0-----:R-:W0:Y:S03]  /*02b0*/  LDC.64 R16, c[0x0][0x380] ;  /* 0x0000e000ff107b82 */ /* 0x001e260000000a00 */
[----:B------:R-:W-:-:S04]  /*02c0*/  ISETP.GT.U32.OR P1, PT, R10, 0x7ce, P2 ;  /* 0x000007ce0a00780c */ /* 0x000fc80001724470 */
[----:B------:R-:W-:-:S13]  /*02d0*/  ISETP.EQ.OR P1, PT, R8, -0x1, P1 ;  /* 0xffffffff0800780c */ /* 0x000fda0000f22670 */
[C---:B------:R-:W-:Y:S02]  /*02e0*/  @!P1 IADD3 R13, PT, PT, R25.reuse, -0x7d0, RZ ;  /* 0xfffff830190d9810 */ /* 0x040fe40007ffe0ff */
[C---:B------:R-:W-:Y:S01]  /*02f0*/  @!P1 IADD3 R21, PT, PT, R25.reuse, -0x1, RZ ;  /* 0xffffffff19159810 */ /* 0x040fe20007ffe0ff */
[----:B0-----:R-:W-:-:S04]  /*0300*/  IMAD.WIDE.U32 R14, R25, 0x4, R16 ;  /* 0x00000004190e7825 */ /* 0x001fc800078e0010 */
[--C-:B------:R-:W-:Y:S01]  /*0310*/  @!P1 IMAD.WIDE.U32 R12, R13, 0x4, R16.reuse ;  /* 0x000000040d0c9825 */ /* 0x100fe200078e0010 */
[----:B------:R-:W2:Y:S03]  /*0320*/  @!P1 LDG.E R19, desc[UR6][R14.64+0x1f40] ;  /* 0x001f40060e139981 */ /* 0x000ea6000c1e1900 */
[----:B------:R-:W-:Y:S01]  /*0330*/  @!P1 IMAD.WIDE.U32 R20, R21, 0x4, R16 ;  /* 0x0000000415149825 */ /* 0x000fe200078e0010 */
[----:B------:R-:W3:Y:S04]  /*0340*/  @!P1 LDG.E R18, desc[UR6][R14.64+0x4] ;  /* 0x000004060e129981 */ /* 0x000ee8000c1e1900 */
[----:B------:R-:W2:Y:S04]  /*0350*/  @!P1 LDG.E R12, desc[UR6][R12.64] ;  /* 0x000000060c0c9981 */ /* 0x000ea8000c1e1900 */
[----:B------:R-:W4:Y:S04]  /*0360*/  @!P1 LDG.E R20, desc[UR6][R20.64] ;  /* 0x0000000614149981 */ /* 0x000f28000c1e1900 */
[----:B------:R-:W5:Y:S01]  /*0370*/  @!P1 LDG.E R26, desc[UR6][R14.64] ;  /* 0x000000060e1a9981 */ /* 0x000f62000c1e1900 */
[----:B--2---:R-:W-:-:S04]  /*0380*/  @!P1 FADD R19, R12, R19 ;  /* 0x000000130c139221 */ /* 0x004fc80000000000 */
[----:B----4-:R-:W-:-:S04]  /*0390*/  @!P1 FADD R19, R19, R20 ;  /* 0x0000001413139221 */ /* 0x010fc80000000000 */
[----:B---3--:R-:W-:Y:S02]  /*03a0*/  @!P1 FADD R28, R19, R18 ;  /* 0x00000012131c9221 */ /* 0x008fe40000000000 */
[----:B-----5:R-:W-:Y:S08]  /*03b0*/  @!P1 F2F.F64.F32 R18, R26 ;  /* 0x0000001a00129310 */ /* 0x020ff00000201800 */
[----:B------:R-:W0:Y:S02]  /*03c0*/  @!P1 F2F.F64.F32 R12, R28 ;  /* 0x0000001c000c9310 */ /* 0x000e240000201800 */
[----:B0-----:R-:W-:Y:S01]  /*03d0*/  @!P1 DFMA R12, R12, -0.25, R18 ;  /* 0xbfd000000c0c982b */ /* 0x001fe20000000012 */
[----:B------:R-:W-:-:S09]  /*03e0*/  VIMNMX.U32 R18, PT, PT, R6, R10, !PT ;  /* 0x0000000a06127248 */ /* 0x000fd20007fe0000 */
[----:B------:R0:W2:Y:S01]  /*03f0*/  @!P1 F2F.F32.F64 R12, R12 ;  /* 0x0000000c000c9310 */ /* 0x0000a20000301000 */
[----:B------:R-:W-:Y:S02]  /*0400*/  ISETP.GT.U32.AND P3, PT, R18, 0x7cd, PT ;  /* 0x000007cd1200780c */ /* 0x000fe40003f64070 */
[----:B0-----:R-:W-:-:S11]  /*0410*/  MOV R13, R22 ;  /* 0x00000016000d7202 */ /* 0x001fd60000000f00 */
[----:B------:R-:W3:Y:S01]  /*0420*/  @!P3 LDG.E R19, desc[UR6][R14.64+0x1f44] ;  /* 0x001f44060e13b981 */ /* 0x000ee2000c1e1900 */
[----:B--2---:R-:W-:Y:S01]  /*0430*/  @!P1 FFMA R26, -R3, R12, R26 ;  /* 0x0000000c031a9223 */ /* 0x004fe2000000011a */
[----:B------:R-:W-:Y:S02]  /*0440*/  IMAD.MOV.U32 R12, RZ, RZ, R24 ;  /* 0x000000ffff0c7224 */ /* 0x000fe400078e0018 */
[----:B------:R-:W2:Y:S04]  /*0450*/  @!P3 LDG.E R21, desc[UR6][R14.64+0x8] ;  /* 0x000008060e15b981 */ /* 0x000ea8000c1e1900 */
[----:B------:R0:W-:Y:S04]  /*0460*/  @!P1 STG.E desc[UR6][R14.64], R26 ;  /* 0x0000001a0e009986 */ /* 0x0001e8000c101906 */
[----:B------:R-:W3:Y:S04]  /*0470*/  @!P3 LDG.E R18, desc[UR6][R12.64+-0xc] ;  /* 0xfffff4060c12b981 */ /* 0x000ee8000c1e1900 */
[----:B------:R-:W4:Y:S04]  /*0480*/  @!P3 LDG.E R20, desc[UR6][R14.64] ;  /* 0x000000060e14b981 */ /* 0x000f28000c1e1900 */
[----:B------:R-:W5:Y:S01]  /*0490*/  @!P3 LDG.E R22, desc[UR6][R14.64+0x4] ;  /* 0x000004060e16b981 */ /* 0x000f62000c1e1900 */
[----:B------:R-:W-:Y:S01]  /*04a0*/  ISETP.GT.U32.OR P1, PT, R10, 0x7cc, P2 ;  /* 0x000007cc0a00780c */ /* 0x000fe20001724470 */
[----:B---3--:R-:W-:-:S04]  /*04b0*/  @!P3 FADD R18, R18, R19 ;  /* 0x000000131212b221 */ /* 0x008fc80000000000 */
[----:B----4-:R-:W-:-:S04]  /*04c0*/  @!P3 FADD R18, R18, R20 ;  /* 0x000000141212b221 */ /* 0x010fc80000000000 */
[----:B--2---:R-:W-:Y:S02]  /*04d0*/  @!P3 FADD R24, R18, R21 ;  /* 0x000000151218b221 */ /* 0x004fe40000000000 */
[----:B-----5:R-:W-:Y:S08]  /*04e0*/  @!P3 F2F.F64.F32 R20, R22 ;  /* 0x000000160014b310 */ /* 0x020ff00000201800 */
[----:B------:R2:W3:Y:S02]  /*04f0*/  @!P3 F2F.F64.F32 R18, R24 ;  /* 0x000000180012b310 */ /* 0x0004e40000201800 */
[----:B--2---:R-:W2:Y:S01]  /*0500*/  @!P1 LDG.E R24, desc[UR6][R14.64+0xc] ;  /* 0x00000c060e189981 */ /* 0x004ea2000c1e1900 */
[----:B---3--:R-:W-:-:S10]  /*0510*/  @!P3 DFMA R18, R18, -0.25, R20 ;  /* 0xbfd000001212b82b */ /* 0x008fd40000000014 */
[----:B------:R3:W0:Y:S01]  /*0520*/  @!P3 F2F.F32.F64 R18, R18 ;  /* 0x000000120012b310 */ /* 0x0006220000301000 */
[----:B------:R-:W-:Y:S01]  /*0530*/  @!P1 IMAD.WIDE.U32 R20, R9, 0x4, R16 ;  /* 0x0000000409149825 */ /* 0x000fe200078e0010 */
[----:B---3--:R-:W3:Y:S03]  /*0540*/  @!P1 LDG.E R19, desc[UR6][R14.64+0x1f48] ;  /* 0x001f48060e139981 */ /* 0x008ee6000c1e1900 */
[----:B0-----:R-:W-:Y:S02]  /*0550*/  @!P3 FFMA R26, -R3, R18, R22 ;  /* 0x00000012031ab223 */ /* 0x001fe40000000116 */
[----:B------:R-:W4:Y:S04]  /*0560*/  @!P1 LDG.E R22, desc[UR6][R14.64+0x8] ;  /* 0x000008060e169981 */ /* 0x000f28000c1e1900 */
[----:B------:R0:W-:Y:S04]  /*0570*/  @!P3 STG.E desc[UR6][R14.64+0x4], R26 ;  /* 0x0000041a0e00b986 */ /* 0x0001e8000c101906 */
[----:B------:R-:W3:Y:S04]  /*0580*/  @!P1 LDG.E R28, desc[UR6][R12.64+-0x8] ;  /* 0xfffff8060c1c9981 */ /* 0x000ee8000c1e1900 */
[----:B------:R-:W5:Y:S01]  /*0590*/  @!P1 LDG.E R21, desc[UR6][R20.64] ;  /* 0x0000000614159981 */ /* 0x000f62000c1e1900 */
[----:B------:R-:W-:Y:S01]  /*05a0*/  ISETP.GT.U32.OR P3, PT, R10, 0x7cb, P2 ;  /* 0x000007cb0a00780c */ /* 0x000fe20001764470 */
[----:B---3--:R-:W-:-:S04]  /*05b0*/  @!P1 FADD R28, R28, R19 ;  /* 0x000000131c1c9221 */ /* 0x008fc80000000000 */
[----:B-----5:R-:W-:-:S04]  /*05c0*/  @!P1 FADD R28, R28, R21 ;  /* 0x000000151c1c9221 */ /* 0x020fc80000000000 */
[----:B--2---:R-:W-:Y:S01]  /*05d0*/  @!P1 FADD R24, R28, R24 ;  /* 0x000000181c189221 */ /* 0x004fe20000000000 */
[----:B----4-:R-:W-:Y:S08]  /*05e0*/  @!P1 F2F.F64.F32 R20, R22 ;  /* 0x0000001600149310 */ /* 0x010ff00000201800 */
        /* <DEDUP_REMOVED lines=59> */
[----:B------:R-:W-:-:S13]  /*09a0*/  ISETP.GT.U32.OR P3, PT, R10, 0x7c7, P2 ;  /* 0x000007c70a00780c */ /* 0x000fda0001764470 */
[----:B------:R-:W4:Y:S01]  /*09b0*/  @!P3 LDG.E R10, desc[UR6][R14.64+0x1c] ;  /* 0x00001c060e0ab981 */ /* 0x000f22000c1e1900 */
[----:B---3--:R-:W-:-:S04]  /*09c0*/  @!P1 FADD R28, R28, R19 ;  /* 0x000000131c1c9221 */ /* 0x008fc80000000000 */
[----:B-----5:R-:W-:-:S04]  /*09d0*/  @!P1 FADD R28, R28, R21 ;  /* 0x000000151c1c9221 */ /* 0x020fc80000000000 */
[----:B--2---:R-:W-:Y:S01]  /*09e0*/  @!P1 FADD R24, R28, R24 ;  /* 0x000000181c189221 */ /* 0x004fe20000000000 */
[----:B----4-:R-:W-:Y:S08]  /*09f0*/  @!P1 F2F.F64.F32 R20, R22 ;  /* 0x0000001600149310 */ /* 0x010ff00000201800 */
[----:B------:R-:W2:Y:S02]  /*0a00*/  @!P1 F2F.F64.F32 R18, R24 ;  /* 0x0000001800129310 */ /* 0x000ea40000201800 */
[----:B--2---:R-:W-:-:S10]  /*0a10*/  @!P1 DFMA R18, R18, -0.25, R20 ;  /* 0xbfd000001212982b */ /* 0x004fd40000000014 */
[----:B------:R-:W0:Y:S01]  /*0a20*/  @!P1 F2F.F32.F64 R18, R18 ;  /* 0x0000001200129310 */ /* 0x000e220000301000 */
[----:B------:R-:W-:Y:S02]  /*0a30*/  @!P3 IMAD.WIDE.U32 R20, R27, 0x4, R16 ;  /* 0x000000041b14b825 */ /* 0x000fe400078e0010 */
[----:B------:R-:W2:Y:S02]  /*0a40*/  @!P3 LDG.E R17, desc[UR6][R14.64+0x1f5c] ;  /* 0x001f5c060e11b981 */ /* 0x000ea4000c1e1900 */
[----:B0-----:R-:W-:Y:S02]  /*0a50*/  @!P1 FFMA R26, -R3, R18, R22 ;  /* 0x00000012031a9223 */ /* 0x001fe40000000116 */
[----:B------:R-:W3:Y:S04]  /*0a60*/  @!P3 LDG.E R22, desc[UR6][R14.64+0x20] ;  /* 0x000020060e16b981 */ /* 0x000ee8000c1e1900 */
[----:B------:R0:W-:Y:S04]  /*0a70*/  @!P1 STG.E desc[UR6][R14.64+0x18], R26 ;  /* 0x0000181a0e009986 */ /* 0x0001e8000c101906 */
[----:B------:R4:W2:Y:S04]  /*0a80*/  @!P3 LDG.E R16, desc[UR6][R12.64+0xc] ;  /* 0x00000c060c10b981 */ /* 0x0008a8000c1e1900 */
[----:B------:R-:W5:Y:S01]  /*0a90*/  @!P3 LDG.E R21, desc[UR6][R20.64] ;  /* 0x000000061415b981 */ /* 0x000f62000c1e1900 */
[----:B------:R-:W-:Y:S01]  /*0aa0*/  @!P3 F2F.F64.F32 R18, R10 ;  /* 0x0000000a0012b310 */ /* 0x000fe20000201800 */
[C---:B-1----:R-:W-:Y:S01]  /*0ab0*/  IADD3 R8, PT, PT, R2.reuse, R8, RZ ;  /* 0x0000000802087210 */ /* 0x042fe20007ffe0ff */
[C---:B----4-:R-:W-:Y:S01]  /*0ac0*/  IMAD.WIDE.U32 R12, R2.reuse, 0x4, R12 ;  /* 0x00000004020c7825 */ /* 0x050fe200078e000c */
[----:B------:R-:W-:-:S02]  /*0ad0*/  IADD3 R9, PT, PT, R2, R9, RZ ;  /* 0x0000000902097210 */ /* 0x000fc40007ffe0ff */
[C---:B------:R-:W-:Y:S01]  /*0ae0*/  IADD3 R7, PT, PT, R2.reuse, R7, RZ ;  /* 0x0000000702077210 */ /* 0x040fe20007ffe0ff */
[C---:B------:R-:W-:Y:S01]  /*0af0*/  IMAD.IADD R27, R2.reuse, 0x1, R27 ;  /* 0x00000001021b7824 */ /* 0x040fe200078e021b */
[----:B------:R-:W-:Y:S02]  /*0b00*/  MOV R24, R12 ;  /* 0x0000000c00187202 */ /* 0x000fe40000000f00 */
[C---:B------:R-:W-:Y:S02]  /*0b10*/  IADD3 R11, PT, PT, R2.reuse, R11, RZ ;  /* 0x0000000b020b7210 */ /* 0x040fe40007ffe0ff */
[C---:B------:R-:W-:Y:S02]  /*0b20*/  IADD3 R29, PT, PT, R2.reuse, R29, RZ ;  /* 0x0000001d021d7210 */ /* 0x040fe40007ffe0ff */
[C---:B------:R-:W-:Y:S02]  /*0b30*/  IADD3 R23, PT, PT, R2.reuse, R23, RZ ;  /* 0x0000001702177210 */ /* 0x040fe40007ffe0ff */
[----:B------:R-:W-:Y:S01]  /*0b40*/  IADD3 R25, PT, PT, R2, R25, RZ ;  /* 0x0000001902197210 */ /* 0x000fe20007ffe0ff */
[----:B--2---:R-:W-:-:S04]  /*0b50*/  @!P3 FADD R16, R16, R17 ;  /* 0x000000111010b221 */ /* 0x004fc80000000000 */
[----:B-----5:R-:W-:-:S04]  /*0b60*/  @!P3 FADD R16, R16, R21 ;  /* 0x000000151010b221 */ /* 0x020fc80000000000 */
[----:B---3--:R-:W-:-:S04]  /*0b70*/  @!P3 FADD R28, R16, R22 ;  /* 0x00000016101cb221 */ /* 0x008fc80000000000 */
[----:B------:R-:W1:Y:S02]  /*0b80*/  @!P3 F2F.F64.F32 R16, R28 ;  /* 0x0000001c0010b310 */ /* 0x000e640000201800 */
[----:B-1----:R-:W-:-:S10]  /*0b90*/  @!P3 DFMA R16, R16, -0.25, R18 ;  /* 0xbfd000001010b82b */ /* 0x002fd40000000012 */
[----:B------:R-:W1:Y:S01]  /*0ba0*/  @!P3 F2F.F32.F64 R16, R16 ;  /* 0x000000100010b310 */ /* 0x000e620000301000 */
[----:B------:R-:W-:-:S04]  /*0bb0*/  IADD3 R18, PT, PT, R8, 0x1, RZ ;  /* 0x0000000108127810 */ /* 0x000fc80007ffe0ff */
[----:B------:R-:W-:Y:S01]  /*0bc0*/  ISETP.GE.U32.AND P1, PT, R18, 0x7d0, PT ;  /* 0x000007d01200780c */ /* 0x000fe20003f26070 */
[----:B-1----:R-:W-:-:S05]  /*0bd0*/  @!P3 FFMA R19, -R3, R16, R10 ;  /* 0x000000100313b223 */ /* 0x002fca000000010a */
[----:B------:R0:W-:Y:S01]  /*0be0*/  @!P3 STG.E desc[UR6][R14.64+0x1c], R19 ;  /* 0x00001c130e00b986 */ /* 0x0001e2000c101906 */
[----:B------:R-:W-:-:S06]  /*0bf0*/  IMAD.MOV.U32 R22, RZ, RZ, R13 ;  /* 0x000000ffff167224 */ /* 0x000fcc00078e000d */
[----:B------:R-:W-:Y:S05]  /*0c00*/  @!P1 BRA `(.L_x_4) ;  /* 0xfffffff400a49947 */ /* 0x000fea000383ffff */
[----:B------:R-:W-:Y:S05]  /*0c10*/  BSYNC.RECONVERGENT B2 ;  /* 0x0000000000027941 */ /* 0x000fea0003800200 */
.L_x_3:
[----:B------:R-:W-:-:S04]  /*0c20*/  IADD3 R6, PT, PT, R4, 0x7, RZ ;  /* 0x0000000704067810 */ /* 0x000fc80007ffe0ff */
[C---:B------:R-:W-:Y:S02]  /*0c30*/  ISETP.NE.AND P1, PT, R5.reuse, R6, PT ;  /* 0x000000060500720c */ /* 0x040fe40003f25270 */
[----:B------:R-:W-:-:S11]  /*0c40*/  IADD3 R5, PT, PT, R5, 0x1, RZ ;  /* 0x0000000105057810 */ /* 0x000fd60007ffe0ff */
[----:B------:R-:W-:Y:S05]  /*0c50*/  @P1 BRA `(.L_x_5) ;  /* 0xfffffff4003c1947 */ /* 0x000fea000383ffff */
[----:B------:R-:W-:Y:S05]  /*0c60*/  BSYNC.RECONVERGENT B1 ;  /* 0x0000000000017941 */ /* 0x000fea0003800200 */
.L_x_2:
[----:B------:R-:W1:Y:S02]  /*0c70*/  LDCU UR5, c[0x0][0x364] ;  /* 0x00006c80ff0577ac */ /* 0x000e640008000800 */
[----:B-1----:R-:W-:-:S04]  /*0c80*/  IADD3 R4, PT, PT, R4, UR5, RZ ;  /* 0x0000000504047c10 */ /* 0x002fc8000fffe0ff */
[----:B------:R-:W-:-:S13]  /*0c90*/  ISETP.GE.U32.AND P1, PT, R4, 0x7d0, PT ;  /* 0x000007d00400780c */ /* 0x000fda0003f26070 */
[----:B------:R-:W-:Y:S05]  /*0ca0*/  @!P1 BRA `(.L_x_6) ;  /* 0xfffffff400209947 */ /* 0x000fea000383ffff */
.L_x_1:
[----:B------:R-:W-:Y:S05]  /*0cb0*/  BSYNC.RECONVERGENT B0 ;  /* 0x0000000000007941 */ /* 0x000fea0003800200 */
.L_x_0:
[----:B------:R-:W-:Y:S05]  /*0cc0*/  BRA.U UP0, `(.L_x_7) ;  /* 0xfffffff500047547 */ /* 0x000fea000b83ffff */
[----:B------:R-:W-:Y:S05]  /*0cd0*/  EXIT ;  /* 0x000000000000794d */ /* 0x000fea0003800000 */
.L_x_8:
[----:B------:R-:W-:-:S00]  /*0ce0*/  BRA `(.L_x_8) ;  /* 0xfffffffc00fc7947 */ /* 0x000fc0000383ffff */
[----:B------:R-:W-:-:S00]  /*0cf0*/  NOP ;  /* 0x0000000000007918 */ /* 0x000fc00000000000 */
        /* <DEDUP_REMOVED lines=8> */
.L_x_9:


//--------------------- .nv.shared.reserved.0     --------------------------
	.section	.nv.shared.reserved.0,"aw",@nobits
	.weak		__nv_reservedSMEM_offset_0_alias
	.size		__nv_reservedSMEM_offset_0_alias, 0, 64
	.other		__nv_reservedSMEM_offset_0_alias,@"STO_CUDA_RESERVED_SHARED STV_DEFAULT"
__nv_reservedSMEM_offset_0_alias:
	.zero		0
	.zero		64


//--------------------- .nv.constant0._Z7SOR_GPUPfiii --------------------------
	.section	.nv.constant0._Z7SOR_GPUPfiii,"a",@progbits
	.sectionflags	@""
	.align	4
.nv.constant0._Z7SOR_GPUPfiii:
	.zero		916


//--------------------- SYMBOLS --------------------------

	.type		.nv.reservedSmem.offset0,@object
	.size		.nv.reservedSmem.offset0,0x4
